//
// Generated by NVIDIA NVVM Compiler
//
// Compiler Build ID: CL-36424714
// Cuda compilation tools, release 13.0, V13.0.88
// Based on NVVM 20.0.0
//

.version 9.0
.target sm_100
.address_size 64

	// .globl	default_function_kernel

.visible .entry default_function_kernel(
	.param .u64 .ptr .align 1 default_function_kernel_param_0,
	.param .u64 .ptr .align 1 default_function_kernel_param_1
)
.maxntid 8
{
	.reg .pred 	%p<24>;
	.reg .b32 	%r<27>;
	.reg .b32 	%f<112>;
	.reg .b64 	%rd<19>;

	ld.param.u64 	%rd6, [default_function_kernel_param_0];
	ld.param.u64 	%rd7, [default_function_kernel_param_1];
	cvta.to.global.u64 	%rd1, %rd6;
	cvta.to.global.u64 	%rd8, %rd7;
	mov.u32 	%r7, %ctaid.x;
	shl.b32 	%r8, %r7, 3;
	mov.u32 	%r1, %tid.x;
	or.b32  	%r9, %r8, %r1;
	mul.wide.u32 	%rd9, %r9, 4;
	add.s64 	%rd2, %rd8, %rd9;
	shl.b32 	%r10, %r1, 1;
	and.b32  	%r2, %r7, 33554430;
	shl.b32 	%r11, %r7, 5;
	and.b32  	%r12, %r11, 32;
	or.b32  	%r13, %r10, %r12;
	add.s32 	%r3, %r13, -81;
	mul.hi.u32 	%r14, %r7, 1717986919;
	shr.u32 	%r15, %r14, 2;
	mul.lo.s32 	%r16, %r15, 10;
	sub.s32 	%r17, %r7, %r16;
	and.b32  	%r4, %r17, 14;
	setp.eq.s32 	%p4, %r4, 0;
	shl.b32 	%r18, %r7, 6;
	and.b32  	%r19, %r18, 2147483520;
	and.b32  	%r5, %r7, 1;
	setp.eq.s32 	%p5, %r5, 0;
	or.pred  	%p1, %p4, %p5;
	setp.eq.s32 	%p6, %r1, 0;
	or.pred  	%p7, %p1, %p6;
	or.b32  	%r20, %r13, %r19;
	mul.wide.u32 	%rd10, %r20, 4;
	add.s64 	%rd3, %rd1, %rd10;
	mov.f32 	%f93, 0fFF7FFFFD;
	@%p7 bra 	$L__BB0_2;
	ld.global.nc.f32 	%f93, [%rd3+-324];
$L__BB0_2:
	mov.f32 	%f94, 0fFF7FFFFD;
	@%p1 bra 	$L__BB0_4;
	ld.global.nc.f32 	%f94, [%rd3+-320];
$L__BB0_4:
	max.f32 	%f59, %f93, 0fFF7FFFFD;
	max.f32 	%f5, %f59, %f94;
	mov.f32 	%f95, 0fFF7FFFFD;
	@%p1 bra 	$L__BB0_6;
	ld.global.nc.f32 	%f95, [%rd3+-316];
$L__BB0_6:
	setp.eq.s32 	%p8, %r1, 0;
	setp.eq.s32 	%p9, %r4, 0;
	max.f32 	%f8, %f5, %f95;
	or.pred  	%p2, %p9, %p8;
	mov.f32 	%f96, 0fFF7FFFFD;
	@%p2 bra 	$L__BB0_8;
	ld.global.nc.f32 	%f96, [%rd3+-260];
$L__BB0_8:
	setp.eq.s32 	%p10, %r4, 0;
	max.f32 	%f11, %f8, %f96;
	mov.f32 	%f97, 0fFF7FFFFD;
	@%p10 bra 	$L__BB0_10;
	ld.global.nc.f32 	%f97, [%rd3+-256];
$L__BB0_10:
	setp.eq.s32 	%p11, %r4, 0;
	max.f32 	%f14, %f11, %f97;
	mov.f32 	%f98, 0fFF7FFFFD;
	@%p11 bra 	$L__BB0_12;
	ld.global.nc.f32 	%f98, [%rd3+-252];
$L__BB0_12:
	max.f32 	%f17, %f14, %f98;
	mov.f32 	%f99, 0fFF7FFFFD;
	@%p2 bra 	$L__BB0_14;
	ld.global.nc.f32 	%f99, [%rd3+-196];
$L__BB0_14:
	setp.eq.s32 	%p12, %r4, 0;
	max.f32 	%f20, %f17, %f99;
	mov.f32 	%f100, 0fFF7FFFFD;
	@%p12 bra 	$L__BB0_16;
	ld.global.nc.f32 	%f100, [%rd3+-192];
$L__BB0_16:
	setp.eq.s32 	%p13, %r4, 0;
	max.f32 	%f23, %f20, %f100;
	mov.f32 	%f101, 0fFF7FFFFD;
	@%p13 bra 	$L__BB0_18;
	ld.global.nc.f32 	%f101, [%rd3+-188];
$L__BB0_18:
	setp.eq.s32 	%p14, %r1, 0;
	setp.eq.s32 	%p15, %r5, 0;
	max.f32 	%f26, %f23, %f101;
	shl.b32 	%r21, %r2, 6;
	add.s32 	%r22, %r21, %r3;
	add.s32 	%r6, %r22, 64;
	or.pred  	%p3, %p15, %p14;
	mul.wide.u32 	%rd11, %r6, 4;
	add.s64 	%rd4, %rd1, %rd11;
	mov.f32 	%f102, 0fFF7FFFFD;
	@%p3 bra 	$L__BB0_20;
	ld.global.nc.f32 	%f102, [%rd4];
$L__BB0_20:
	setp.eq.s32 	%p16, %r5, 0;
	max.f32 	%f29, %f26, %f102;
	mov.f32 	%f103, 0fFF7FFFFD;
	@%p16 bra 	$L__BB0_22;
	ld.global.nc.f32 	%f103, [%rd4+4];
$L__BB0_22:
	setp.eq.s32 	%p17, %r5, 0;
	max.f32 	%f32, %f29, %f103;
	mov.f32 	%f104, 0fFF7FFFFD;
	@%p17 bra 	$L__BB0_24;
	ld.global.nc.f32 	%f104, [%rd4+8];
$L__BB0_24:
	setp.eq.s32 	%p18, %r1, 0;
	max.f32 	%f35, %f32, %f104;
	mov.f32 	%f105, 0fFF7FFFFD;
	@%p18 bra 	$L__BB0_26;
	ld.global.nc.f32 	%f105, [%rd3+-4];
$L__BB0_26:
	setp.eq.s32 	%p19, %r1, 0;
	max.f32 	%f71, %f35, %f105;
	add.s32 	%r23, %r6, 17;
	mul.wide.u32 	%rd12, %r23, 4;
	add.s64 	%rd13, %rd1, %rd12;
	ld.global.nc.f32 	%f72, [%rd13];
	max.f32 	%f73, %f71, %f72;
	ld.global.nc.f32 	%f74, [%rd13+4];
	max.f32 	%f38, %f73, %f74;
	mov.f32 	%f106, 0fFF7FFFFD;
	@%p19 bra 	$L__BB0_28;
	add.s32 	%r24, %r6, 32;
	mul.wide.u32 	%rd14, %r24, 4;
	add.s64 	%rd15, %rd1, %rd14;
	ld.global.nc.f32 	%f106, [%rd15];
$L__BB0_28:
	max.f32 	%f76, %f38, %f106;
	add.s32 	%r25, %r6, 33;
	mul.wide.u32 	%rd16, %r25, 4;
	add.s64 	%rd17, %rd1, %rd16;
	ld.global.nc.f32 	%f77, [%rd17];
	max.f32 	%f78, %f76, %f77;
	ld.global.nc.f32 	%f79, [%rd17+4];
	max.f32 	%f41, %f78, %f79;
	add.s32 	%r26, %r6, 64;
	mul.wide.u32 	%rd18, %r26, 4;
	add.s64 	%rd5, %rd1, %rd18;
	mov.f32 	%f107, 0fFF7FFFFD;
	@%p3 bra 	$L__BB0_30;
	ld.global.nc.f32 	%f107, [%rd5];
$L__BB0_30:
	setp.eq.s32 	%p20, %r5, 0;
	max.f32 	%f44, %f41, %f107;
	mov.f32 	%f108, 0fFF7FFFFD;
	@%p20 bra 	$L__BB0_32;
	ld.global.nc.f32 	%f108, [%rd5+4];
$L__BB0_32:
	setp.eq.s32 	%p21, %r5, 0;
	max.f32 	%f47, %f44, %f108;
	mov.f32 	%f109, 0fFF7FFFFD;
	@%p21 bra 	$L__BB0_34;
	ld.global.nc.f32 	%f109, [%rd5+8];
$L__BB0_34:
	setp.eq.s32 	%p22, %r1, 0;
	max.f32 	%f50, %f47, %f109;
	mov.f32 	%f110, 0fFF7FFFFD;
	@%p22 bra 	$L__BB0_36;
	ld.global.nc.f32 	%f110, [%rd5+64];
$L__BB0_36:
	setp.eq.s32 	%p23, %r1, 0;
	max.f32 	%f84, %f50, %f110;
	ld.global.nc.f32 	%f85, [%rd5+68];
	max.f32 	%f86, %f84, %f85;
	ld.global.nc.f32 	%f87, [%rd5+72];
	max.f32 	%f53, %f86, %f87;
	mov.f32 	%f111, 0fFF7FFFFD;
	@%p23 bra 	$L__BB0_38;
	ld.global.nc.f32 	%f111, [%rd5+128];
$L__BB0_38:
	max.f32 	%f88, %f53, %f111;
	ld.global.nc.f32 	%f89, [%rd5+132];
	max.f32 	%f90, %f88, %f89;
	ld.global.nc.f32 	%f91, [%rd5+136];
	max.f32 	%f92, %f90, %f91;
	st.global.f32 	[%rd2], %f92;
	ret;

}


// ===== COMPILED SASS (sm_100) =====

	.target	sm_100

	.elftype	@"ET_EXEC"


//--------------------- .note.nv.tkinfo           --------------------------
	.section	.note.nv.tkinfo,"",@"SHT_NOTE"
	.sectionflags	@"SHF_NOTE_NV_TKINFO"
	.tkinfo
        /*0018*/ 	.word	0x00000002
        /*0030*/ 	.string	""
        /*0030*/ 	.string	"ptxas"
        /*0030*/ 	.string	"Cuda compilation tools, release 13.0, V13.0.88"
        /*0030*/ 	.string	"Build cuda_13.0.r13.0/compiler.36424714_0"
        /*0030*/ 	.string	"-arch sm_100 -m 64 "



//--------------------- .note.nv.cuinfo           --------------------------
	.section	.note.nv.cuinfo,"",@"SHT_NOTE"
	.sectionflags	@"SHF_NOTE_NV_CUINFO"
        /*0018*/ 	.short	0x0002
        /*001a*/ 	.short	0x0064
        /*001c*/ 	.short	0x0082
	.zero		2


//--------------------- .nv.info                  --------------------------
	.section	.nv.info,"",@"SHT_CUDA_INFO"
	.align	4


	//----- nvinfo : EIATTR_REGCOUNT
	.align		4
        /*0000*/ 	.byte	0x04, 0x2f
        /*0002*/ 	.short	(.L_1 - .L_0)
	.align		4
.L_0:
        /*0004*/ 	.word	index@(default_function_kernel)
        /*0008*/ 	.word	0x00000024


	//----- nvinfo : EIATTR_FRAME_SIZE
	.align		4
.L_1:
        /*000c*/ 	.byte	0x04, 0x11
        /*000e*/ 	.short	(.L_3 - .L_2)
	.align		4
.L_2:
        /*0010*/ 	.word	index@(default_function_kernel)
        /*0014*/ 	.word	0x00000000


	//----- nvinfo : EIATTR_MIN_STACK_SIZE
	.align		4
.L_3:
        /*0018*/ 	.byte	0x04, 0x12
        /*001a*/ 	.short	(.L_5 - .L_4)
	.align		4
.L_4:
        /*001c*/ 	.word	index@(default_function_kernel)
        /*0020*/ 	.word	0x00000000
.L_5:


//--------------------- .nv.compat                --------------------------
	.section	.nv.compat,"",@"SHT_CUDA_COMPAT_INFO"
	.align	4
        /*0000*/ 	.byte	0x02, 0x09, 0x00, 0x00, 0x02, 0x02, 0x01, 0x00, 0x02, 0x05, 0x05, 0x00, 0x03, 0x07, 0x01, 0x01
        /*0010*/ 	.byte	0x02, 0x03, 0x00, 0x00, 0x02, 0x06, 0x01, 0x00, 0x04, 0x0b, 0x08, 0x00, 0x09, 0x00, 0x00, 0x00
        /*0020*/ 	.byte	0x00, 0x00, 0x00, 0x00


//--------------------- .nv.info.default_function_kernel --------------------------
	.section	.nv.info.default_function_kernel,"",@"SHT_CUDA_INFO"
	.sectionflags	@""
	.align	4


	//----- nvinfo : EIATTR_CUDA_API_VERSION
	.align		4
        /*0000*/ 	.byte	0x04, 0x37
        /*0002*/ 	.short	(.L_7 - .L_6)
.L_6:
        /*0004*/ 	.word	0x00000082


	//----- nvinfo : EIATTR_KPARAM_INFO
	.align		4
.L_7:
        /*0008*/ 	.byte	0x04, 0x17
        /*000a*/ 	.short	(.L_9 - .L_8)
.L_8:
        /*000c*/ 	.word	0x00000000
        /*0010*/ 	.short	0x0001
        /*0012*/ 	.short	0x0008
        /*0014*/ 	.byte	0x00, 0xf5, 0x21, 0x00


	//----- nvinfo : EIATTR_KPARAM_INFO
	.align		4
.L_9:
        /*0018*/ 	.byte	0x04, 0x17
        /*001a*/ 	.short	(.L_11 - .L_10)
.L_10:
        /*001c*/ 	.word	0x00000000
        /*0020*/ 	.short	0x0000
        /*0022*/ 	.short	0x0000
        /*0024*/ 	.byte	0x00, 0xf5, 0x21, 0x00


	//----- nvinfo : EIATTR_SPARSE_MMA_MASK
	.align		4
.L_11:
        /*0028*/ 	.byte	0x03, 0x50
        /*002a*/ 	.short	0x0000


	//----- nvinfo : EIATTR_MAXREG_COUNT
	.align		4
        /*002c*/ 	.byte	0x03, 0x1b
        /*002e*/ 	.short	0x00ff


	//----- nvinfo : EIATTR_MERCURY_ISA_VERSION
	.align		4
        /*0030*/ 	.byte	0x03, 0x5f
        /*0032*/ 	.short	0x0101


	//----- nvinfo : EIATTR_VRC_CTA_INIT_COUNT
	.align		4
        /*0034*/ 	.byte	0x02, 0x4a
	.zero		1
	.zero		1


	//----- nvinfo : EIATTR_EXIT_INSTR_OFFSETS
	.align		4
        /*0038*/ 	.byte	0x04, 0x1c
        /*003a*/ 	.short	(.L_13 - .L_12)


	//   ....[0]....
.L_12:
        /*003c*/ 	.word	0x000006d0


	//----- nvinfo : EIATTR_MAX_THREADS
	.align		4
.L_13:
        /*0040*/ 	.byte	0x04, 0x05
        /*0042*/ 	.short	(.L_15 - .L_14)
.L_14:
        /*0044*/ 	.word	0x00000008
        /*0048*/ 	.word	0x00000001
        /*004c*/ 	.word	0x00000001


	//----- nvinfo : EIATTR_CBANK_PARAM_SIZE
	.align		4
.L_15:
        /*0050*/ 	.byte	0x03, 0x19
        /*0052*/ 	.short	0x0010


	//----- nvinfo : EIATTR_PARAM_CBANK
	.align		4
        /*0054*/ 	.byte	0x04, 0x0a
        /*0056*/ 	.short	(.L_17 - .L_16)
	.align		4
.L_16:
        /*0058*/ 	.word	index@(.nv.constant0.default_function_kernel)
        /*005c*/ 	.short	0x0380
        /*005e*/ 	.short	0x0010


	//----- nvinfo : EIATTR_SW_WAR
	.align		4
.L_17:
        /*0060*/ 	.byte	0x04, 0x36
        /*0062*/ 	.short	(.L_19 - .L_18)
.L_18:
        /*0064*/ 	.word	0x00000008
.L_19:


//--------------------- .nv.callgraph             --------------------------
	.section	.nv.callgraph,"",@"SHT_CUDA_CALLGRAPH"
	.align	4
	.sectionentsize	8
	.align		4
        /*0000*/ 	.word	0x00000000
	.align		4
        /*0004*/ 	.word	0xffffffff
	.align		4
        /*0008*/ 	.word	0x00000000
	.align		4
        /*000c*/ 	.word	0xfffffffe
	.align		4
        /*0010*/ 	.word	0x00000000
	.align		4
        /*0014*/ 	.word	0xfffffffd
	.align		4
        /*0018*/ 	.word	0x00000000
	.align		4
        /*001c*/ 	.word	0xfffffffc


//--------------------- .text.default_function_kernel --------------------------
	.section	.text.default_function_kernel,"ax",@progbits
	.align	128
        .global         default_function_kernel
        .type           default_function_kernel,@function
        .size           default_function_kernel,(.L_x_1 - default_function_kernel)
        .other          default_function_kernel,@"STO_CUDA_ENTRY STV_DEFAULT"
default_function_kernel:
.text.default_function_kernel:
[----:B------:R-:W-:Y:S01]  /*0000*/  LDC R1, c[0x0][0x37c] ;  /* 0x0000df00ff017b82 */ /* 0x000fe20000000800 */
[----:B------:R-:W0:Y:S01]  /*0010*/  S2R R4, SR_CTAID.X ;  /* 0x0000000000047919 */ /* 0x000e220000002500 */
[----:B------:R-:W1:Y:S01]  /*0020*/  LDCU.64 UR4, c[0x0][0x358] ;  /* 0x00006b00ff0477ac */ /* 0x000e620008000a00 */
[----:B------:R-:W-:Y:S01]  /*0030*/  IMAD.MOV.U32 R16, RZ, RZ, -0x800003 ;  /* 0xff7ffffdff107424 */ /* 0x000fe200078e00ff */
[----:B------:R-:W2:Y:S01]  /*0040*/  S2R R0, SR_TID.X ;  /* 0x0000000000007919 */ /* 0x000ea20000002100 */
[----:B------:R-:W-:Y:S02]  /*0050*/  IMAD.MOV.U32 R17, RZ, RZ, -0x800003 ;  /* 0xff7ffffdff117424 */ /* 0x000fe400078e00ff */
[----:B------:R-:W-:Y:S02]  /*0060*/  IMAD.MOV.U32 R18, RZ, RZ, -0x800003 ;  /* 0xff7ffffdff127424 */ /* 0x000fe400078e00ff */
[C---:B0-----:R-:W-:Y:S01]  /*0070*/  IMAD.HI.U32 R2, R4.reuse, 0x66666667, RZ ;  /* 0x6666666704027827 */ /* 0x041fe200078e00ff */
[----:B------:R-:W-:-:S04]  /*0080*/  LOP3.LUT P1, R10, R4, 0x1, RZ, 0xc0, !PT ;  /* 0x00000001040a7812 */ /* 0x000fc8000782c0ff */
[----:B------:R-:W-:Y:S02]  /*0090*/  SHF.R.U32.HI R5, RZ, 0x2, R2 ;  /* 0x00000002ff057819 */ /* 0x000fe40000011602 */
[----:B------:R-:W0:Y:S03]  /*00a0*/  LDC.64 R2, c[0x0][0x380] ;  /* 0x0000e000ff027b82 */ /* 0x000e260000000a00 */
[----:B------:R-:W-:Y:S02]  /*00b0*/  IMAD R6, R5, -0xa, R4 ;  /* 0xfffffff605067824 */ /* 0x000fe400078e0204 */
[----:B--2---:R-:W-:-:S03]  /*00c0*/  IMAD.SHL.U32 R5, R0, 0x2, RZ ;  /* 0x0000000200057824 */ /* 0x004fc600078e00ff */
[----:B------:R-:W-:Y:S01]  /*00d0*/  LOP3.LUT P0, R9, R6, 0xe, RZ, 0xc0, !PT ;  /* 0x0000000e06097812 */ /* 0x000fe2000780c0ff */
[----:B------:R-:W-:-:S03]  /*00e0*/  IMAD.SHL.U32 R6, R4, 0x20, RZ ;  /* 0x0000002004067824 */ /* 0x000fc600078e00ff */
[----:B------:R-:W-:Y:S02]  /*00f0*/  PLOP3.LUT P0, PT, P0, P1, PT, 0x2f, 0xf2 ;  /* 0x0000000000f2781c */ /* 0x000fe40000702577 */
[----:B------:R-:W-:Y:S01]  /*0100*/  LOP3.LUT R8, R5, 0x20, R6, 0xf8, !PT ;  /* 0x0000002005087812 */ /* 0x000fe200078ef806 */
[----:B------:R-:W-:Y:S01]  /*0110*/  IMAD.SHL.U32 R5, R4, 0x40, RZ ;  /* 0x0000004004057824 */ /* 0x000fe200078e00ff */
[C---:B------:R-:W-:Y:S02]  /*0120*/  ISETP.EQ.OR P4, PT, R0.reuse, RZ, P0 ;  /* 0x000000ff0000720c */ /* 0x040fe40000782670 */
[----:B------:R-:W-:Y:S02]  /*0130*/  ISETP.NE.AND P1, PT, R0, RZ, PT ;  /* 0x000000ff0000720c */ /* 0x000fe40003f25270 */
[----:B------:R-:W-:Y:S02]  /*0140*/  LOP3.LUT R5, R8, 0x7fffff80, R5, 0xf8, !PT ;  /* 0x7fffff8008057812 */ /* 0x000fe400078ef805 */
[----:B------:R-:W-:-:S02]  /*0150*/  ISETP.EQ.OR P3, PT, R9, RZ, !P1 ;  /* 0x000000ff0900720c */ /* 0x000fc40004f62670 */
[----:B------:R-:W-:Y:S01]  /*0160*/  ISETP.NE.AND P2, PT, R9, RZ, PT ;  /* 0x000000ff0900720c */ /* 0x000fe20003f45270 */
[----:B0-----:R-:W-:-:S05]  /*0170*/  IMAD.WIDE.U32 R6, R5, 0x4, R2 ;  /* 0x0000000405067825 */ /* 0x001fca00078e0002 */
[----:B-1----:R-:W2:Y:S01]  /*0180*/  @!P0 LDG.E.CONSTANT R17, desc[UR4][R6.64+-0x140] ;  /* 0xfffec00406118981 */ /* 0x002ea2000c1e9900 */
[----:B------:R-:W-:-:S03]  /*0190*/  IMAD.MOV.U32 R19, RZ, RZ, -0x800003 ;  /* 0xff7ffffdff137424 */ /* 0x000fc600078e00ff */
[----:B------:R-:W2:Y:S01]  /*01a0*/  @!P4 LDG.E.CONSTANT R16, desc[UR4][R6.64+-0x144] ;  /* 0xfffebc040610c981 */ /* 0x000ea2000c1e9900 */
[----:B------:R-:W-:-:S03]  /*01b0*/  IMAD.MOV.U32 R20, RZ, RZ, -0x800003 ;  /* 0xff7ffffdff147424 */ /* 0x000fc600078e00ff */
[----:B------:R-:W3:Y:S01]  /*01c0*/  @!P0 LDG.E.CONSTANT R18, desc[UR4][R6.64+-0x13c] ;  /* 0xfffec40406128981 */ /* 0x000ee2000c1e9900 */
[----:B------:R-:W-:-:S03]  /*01d0*/  IMAD.MOV.U32 R21, RZ, RZ, -0x800003 ;  /* 0xff7ffffdff157424 */ /* 0x000fc600078e00ff */
[----:B------:R-:W4:Y:S01]  /*01e0*/  @!P3 LDG.E.CONSTANT R19, desc[UR4][R6.64+-0x104] ;  /* 0xfffefc040613b981 */ /* 0x000f22000c1e9900 */
[----:B------:R-:W-:Y:S01]  /*01f0*/  LOP3.LUT R5, R4, 0x1fffffe, RZ, 0xc0, !PT ;  /* 0x01fffffe04057812 */ /* 0x000fe200078ec0ff */
[----:B------:R-:W-:Y:S02]  /*0200*/  VIADD R8, R8, 0xffffffaf ;  /* 0xffffffaf08087836 */ /* 0x000fe40000000000 */
[----:B------:R-:W5:Y:S01]  /*0210*/  @P2 LDG.E.CONSTANT R20, desc[UR4][R6.64+-0x100] ;  /* 0xffff000406142981 */ /* 0x000f62000c1e9900 */
[----:B------:R-:W-:Y:S01]  /*0220*/  MOV R22, 0xff7ffffd ;  /* 0xff7ffffd00167802 */ /* 0x000fe20000000f00 */
[----:B------:R-:W-:Y:S02]  /*0230*/  IMAD R24, R5, 0x40, R8 ;  /* 0x0000004005187824 */ /* 0x000fe400078e0208 */
[----:B------:R-:W5:Y:S01]  /*0240*/  @P2 LDG.E.CONSTANT R21, desc[UR4][R6.64+-0xfc] ;  /* 0xffff040406152981 */ /* 0x000f62000c1e9900 */
[----:B------:R-:W-:Y:S01]  /*0250*/  IMAD.MOV.U32 R5, RZ, RZ, -0x800003 ;  /* 0xff7ffffdff057424 */ /* 0x000fe200078e00ff */
[----:B------:R-:W-:-:S02]  /*0260*/  ISETP.EQ.OR P0, PT, R10, RZ, !P1 ;  /* 0x000000ff0a00720c */ /* 0x000fc40004f02670 */
[----:B------:R-:W5:Y:S01]  /*0270*/  @!P3 LDG.E.CONSTANT R22, desc[UR4][R6.64+-0xc4] ;  /* 0xffff3c040616b981 */ /* 0x000f62000c1e9900 */
[----:B------:R-:W-:Y:S01]  /*0280*/  IMAD.MOV.U32 R23, RZ, RZ, -0x800003 ;  /* 0xff7ffffdff177424 */ /* 0x000fe200078e00ff */
[----:B------:R-:W-:Y:S01]  /*0290*/  ISETP.NE.AND P3, PT, R10, RZ, PT ;  /* 0x000000ff0a00720c */ /* 0x000fe20003f65270 */
[C---:B------:R-:W-:Y:S01]  /*02a0*/  VIADD R9, R24.reuse, 0x40 ;  /* 0x0000004018097836 */ /* 0x040fe20000000000 */
[----:B------:R-:W5:Y:S01]  /*02b0*/  @P2 LDG.E.CONSTANT R5, desc[UR4][R6.64+-0xc0] ;  /* 0xffff400406052981 */ /* 0x000f62000c1e9900 */
[----:B------:R-:W-:Y:S02]  /*02c0*/  IMAD.MOV.U32 R25, RZ, RZ, -0x800003 ;  /* 0xff7ffffdff197424 */ /* 0x000fe400078e00ff */
[----:B------:R-:W-:Y:S01]  /*02d0*/  IMAD.WIDE.U32 R8, R9, 0x4, R2 ;  /* 0x0000000409087825 */ /* 0x000fe200078e0002 */
[----:B------:R-:W5:Y:S03]  /*02e0*/  @P2 LDG.E.CONSTANT R23, desc[UR4][R6.64+-0xbc] ;  /* 0xffff440406172981 */ /* 0x000f66000c1e9900 */
[----:B------:R-:W-:Y:S01]  /*02f0*/  IMAD.MOV.U32 R26, RZ, RZ, -0x800003 ;  /* 0xff7ffffdff1a7424 */ /* 0x000fe200078e00ff */
[----:B------:R-:W5:Y:S01]  /*0300*/  @!P0 LDG.E.CONSTANT R25, desc[UR4][R8.64] ;  /* 0x0000000408198981 */ /* 0x000f62000c1e9900 */
[----:B------:R-:W-:Y:S01]  /*0310*/  IADD3 R11, PT, PT, R24, 0x51, RZ ;  /* 0x00000051180b7810 */ /* 0x000fe20007ffe0ff */
[----:B------:R-:W-:-:S03]  /*0320*/  IMAD.MOV.U32 R27, RZ, RZ, -0x800003 ;  /* 0xff7ffffdff1b7424 */ /* 0x000fc600078e00ff */
[----:B------:R-:W5:Y:S01]  /*0330*/  @P3 LDG.E.CONSTANT R26, desc[UR4][R8.64+0x4] ;  /* 0x00000404081a3981 */ /* 0x000f62000c1e9900 */
[----:B------:R-:W-:Y:S02]  /*0340*/  IMAD.MOV.U32 R28, RZ, RZ, -0x800003 ;  /* 0xff7ffffdff1c7424 */ /* 0x000fe400078e00ff */
[----:B------:R-:W-:Y:S01]  /*0350*/  IMAD.WIDE.U32 R10, R11, 0x4, R2 ;  /* 0x000000040b0a7825 */ /* 0x000fe200078e0002 */
[----:B------:R0:W5:Y:S03]  /*0360*/  @P3 LDG.E.CONSTANT R27, desc[UR4][R8.64+0x8] ;  /* 0x00000804081b3981 */ /* 0x000166000c1e9900 */
[C---:B------:R-:W-:Y:S01]  /*0370*/  @P1 VIADD R13, R24.reuse, 0x60 ;  /* 0x00000060180d1836 */ /* 0x040fe20000000000 */
[----:B------:R1:W5:Y:S01]  /*0380*/  @P1 LDG.E.CONSTANT R28, desc[UR4][R6.64+-0x4] ;  /* 0xfffffc04061c1981 */ /* 0x000362000c1e9900 */
[----:B------:R-:W-:-:S03]  /*0390*/  VIADD R15, R24, 0x61 ;  /* 0x00000061180f7836 */ /* 0x000fc60000000000 */
[----:B------:R-:W5:Y:S01]  /*03a0*/  LDG.E.CONSTANT R29, desc[UR4][R10.64] ;  /* 0x000000040a1d7981 */ /* 0x000f62000c1e9900 */
[----:B------:R-:W-:Y:S02]  /*03b0*/  IMAD.MOV.U32 R30, RZ, RZ, -0x800003 ;  /* 0xff7ffffdff1e7424 */ /* 0x000fe400078e00ff */
[--C-:B------:R-:W-:Y:S01]  /*03c0*/  @P1 IMAD.WIDE.U32 R12, R13, 0x4, R2.reuse ;  /* 0x000000040d0c1825 */ /* 0x100fe200078e0002 */
[----:B------:R1:W5:Y:S03]  /*03d0*/  LDG.E.CONSTANT R31, desc[UR4][R10.64+0x4] ;  /* 0x000004040a1f7981 */ /* 0x000366000c1e9900 */
[----:B------:R-:W-:Y:S01]  /*03e0*/  IMAD.WIDE.U32 R14, R15, 0x4, R2 ;  /* 0x000000040f0e7825 */ /* 0x000fe200078e0002 */
[----:B------:R1:W5:Y:S03]  /*03f0*/  @P1 LDG.E.CONSTANT R30, desc[UR4][R12.64] ;  /* 0x000000040c1e1981 */ /* 0x000366000c1e9900 */
[----:B------:R-:W-:Y:S01]  /*0400*/  VIADD R33, R24, 0x80 ;  /* 0x0000008018217836 */ /* 0x000fe20000000000 */
[----:B------:R-:W5:Y:S01]  /*0410*/  LDG.E.CONSTANT R9, desc[UR4][R14.64] ;  /* 0x000000040e097981 */ /* 0x000f62000c1e9900 */
[----:B0-----:R-:W-:-:S02]  /*0420*/  MOV R8, 0xff7ffffd ;  /* 0xff7ffffd00087802 */ /* 0x001fc40000000f00 */
[----:B------:R-:W-:Y:S01]  /*0430*/  IMAD.WIDE.U32 R2, R33, 0x4, R2 ;  /* 0x0000000421027825 */ /* 0x000fe200078e0002 */
[----:B------:R-:W5:Y:S03]  /*0440*/  LDG.E.CONSTANT R6, desc[UR4][R14.64+0x4] ;  /* 0x000004040e067981 */ /* 0x000f66000c1e9900 */
[----:B-1----:R-:W-:Y:S01]  /*0450*/  IMAD.MOV.U32 R7, RZ, RZ, -0x800003 ;  /* 0xff7ffffdff077424 */ /* 0x002fe200078e00ff */
[----:B------:R-:W5:Y:S01]  /*0460*/  @!P0 LDG.E.CONSTANT R8, desc[UR4][R2.64] ;  /* 0x0000000402088981 */ /* 0x000f62000c1e9900 */
[----:B------:R-:W-:Y:S02]  /*0470*/  IMAD.MOV.U32 R24, RZ, RZ, -0x800003 ;  /* 0xff7ffffdff187424 */ /* 0x000fe400078e00ff */
[----:B------:R-:W-:Y:S01]  /*0480*/  IMAD.MOV.U32 R10, RZ, RZ, -0x800003 ;  /* 0xff7ffffdff0a7424 */ /* 0x000fe200078e00ff */
[----:B------:R-:W5:Y:S04]  /*0490*/  LDG.E.CONSTANT R11, desc[UR4][R2.64+0x44] ;  /* 0x00004404020b7981 */ /* 0x000f68000c1e9900 */
[----:B------:R-:W5:Y:S04]  /*04a0*/  @P3 LDG.E.CONSTANT R7, desc[UR4][R2.64+0x4] ;  /* 0x0000040402073981 */ /* 0x000f68000c1e9900 */
[----:B------:R-:W5:Y:S01]  /*04b0*/  @P3 LDG.E.CONSTANT R24, desc[UR4][R2.64+0x8] ;  /* 0x0000080402183981 */ /* 0x000f62000c1e9900 */
[----:B------:R-:W-:-:S03]  /*04c0*/  IMAD.MOV.U32 R12, RZ, RZ, -0x800003 ;  /* 0xff7ffffdff0c7424 */ /* 0x000fc600078e00ff */
[----:B------:R-:W5:Y:S04]  /*04d0*/  @P1 LDG.E.CONSTANT R10, desc[UR4][R2.64+0x40] ;  /* 0x00004004020a1981 */ /* 0x000f68000c1e9900 */
[----:B------:R-:W5:Y:S04]  /*04e0*/  LDG.E.CONSTANT R13, desc[UR4][R2.64+0x48] ;  /* 0x00004804020d7981 */ /* 0x000f68000c1e9900 */
[----:B------:R-:W5:Y:S04]  /*04f0*/  @P1 LDG.E.CONSTANT R12, desc[UR4][R2.64+0x80] ;  /* 0x00008004020c1981 */ /* 0x000f68000c1e9900 */
[----:B------:R-:W5:Y:S04]  /*0500*/  LDG.E.CONSTANT R15, desc[UR4][R2.64+0x84] ;  /* 0x00008404020f7981 */ /* 0x000f68000c1e9900 */
[----:B------:R0:W5:Y:S02]  /*0510*/  LDG.E.CONSTANT R33, desc[UR4][R2.64+0x88] ;  /* 0x0000880402217981 */ /* 0x000164000c1e9900 */
[----:B0-----:R-:W0:Y:S01]  /*0520*/  LDC.64 R2, c[0x0][0x388] ;  /* 0x0000e200ff027b82 */ /* 0x001e220000000a00 */
[----:B--2---:R-:W-:-:S04]  /*0530*/  FMNMX3 R17, R16, -3.40282306073709652508e+38, R17, !PT ;  /* 0xff7ffffd10117876 */ /* 0x004fc80007800011 */
[----:B---3--:R-:W-:-:S04]  /*0540*/  FMNMX R18, R17, R18, !PT ;  /* 0x0000001211127209 */ /* 0x008fc80007800000 */
[----:B----4-:R-:W-:-:S04]  /*0550*/  FMNMX R19, R18, R19, !PT ;  /* 0x0000001312137209 */ /* 0x010fc80007800000 */
[----:B-----5:R-:W-:-:S04]  /*0560*/  FMNMX R20, R19, R20, !PT ;  /* 0x0000001413147209 */ /* 0x020fc80007800000 */
[----:B------:R-:W-:-:S04]  /*0570*/  FMNMX R21, R20, R21, !PT ;  /* 0x0000001514157209 */ /* 0x000fc80007800000 */
[----:B------:R-:W-:-:S04]  /*0580*/  FMNMX R22, R21, R22, !PT ;  /* 0x0000001615167209 */ /* 0x000fc80007800000 */
[----:B------:R-:W-:-:S04]  /*0590*/  FMNMX R22, R22, R5, !PT ;  /* 0x0000000516167209 */ /* 0x000fc80007800000 */
[----:B------:R-:W-:-:S04]  /*05a0*/  FMNMX R22, R22, R23, !PT ;  /* 0x0000001716167209 */ /* 0x000fc80007800000 */
[----:B------:R-:W-:-:S04]  /*05b0*/  FMNMX R25, R22, R25, !PT ;  /* 0x0000001916197209 */ /* 0x000fc80007800000 */
[----:B------:R-:W-:-:S04]  /*05c0*/  FMNMX R26, R25, R26, !PT ;  /* 0x0000001a191a7209 */ /* 0x000fc80007800000 */
[----:B------:R-:W-:-:S04]  /*05d0*/  FMNMX R26, R26, R27, !PT ;  /* 0x0000001b1a1a7209 */ /* 0x000fc80007800000 */
[----:B------:R-:W-:-:S04]  /*05e0*/  FMNMX3 R28, R26, R28, R29, !PT ;  /* 0x0000001c1a1c7276 */ /* 0x000fc8000780001d */
[----:B------:R-:W-:-:S04]  /*05f0*/  FMNMX R28, R28, R31, !PT ;  /* 0x0000001f1c1c7209 */ /* 0x000fc80007800000 */
[----:B------:R-:W-:-:S04]  /*0600*/  FMNMX3 R9, R28, R30, R9, !PT ;  /* 0x0000001e1c097276 */ /* 0x000fc80007800009 */
[----:B------:R-:W-:-:S04]  /*0610*/  FMNMX R9, R9, R6, !PT ;  /* 0x0000000609097209 */ /* 0x000fc80007800000 */
[----:B------:R-:W-:-:S04]  /*0620*/  FMNMX R8, R9, R8, !PT ;  /* 0x0000000809087209 */ /* 0x000fc80007800000 */
[----:B------:R-:W-:-:S04]  /*0630*/  FMNMX R7, R8, R7, !PT ;  /* 0x0000000708077209 */ /* 0x000fc80007800000 */
[----:B------:R-:W-:Y:S01]  /*0640*/  FMNMX R7, R7, R24, !PT ;  /* 0x0000001807077209 */ /* 0x000fe20007800000 */
[----:B------:R-:W-:-:S03]  /*0650*/  IMAD.SHL.U32 R5, R4, 0x8, RZ ;  /* 0x0000000804057824 */ /* 0x000fc600078e00ff */
[----:B------:R-:W-:-:S04]  /*0660*/  FMNMX3 R10, R7, R10, R11, !PT ;  /* 0x0000000a070a7276 */ /* 0x000fc8000780000b */
[----:B------:R-:W-:Y:S02]  /*0670*/  FMNMX R10, R10, R13, !PT ;  /* 0x0000000d0a0a7209 */ /* 0x000fe40007800000 */
[----:B------:R-:W-:Y:S02]  /*0680*/  LOP3.LUT R5, R5, R0, RZ, 0xfc, !PT ;  /* 0x0000000005057212 */ /* 0x000fe400078efcff */
[----:B------:R-:W-:-:S03]  /*0690*/  FMNMX3 R12, R10, R12, R15, !PT ;  /* 0x0000000c0a0c7276 */ /* 0x000fc6000780000f */
[----:B0-----:R-:W-:Y:S01]  /*06a0*/  IMAD.WIDE.U32 R2, R5, 0x4, R2 ;  /* 0x0000000405027825 */ /* 0x001fe200078e0002 */
[----:B------:R-:W-:-:S05]  /*06b0*/  FMNMX R33, R12, R33, !PT ;  /* 0x000000210c217209 */ /* 0x000fca0007800000 */
[----:B------:R-:W-:Y:S01]  /*06c0*/  STG.E desc[UR4][R2.64], R33 ;  /* 0x0000002102007986 */ /* 0x000fe2000c101904 */
[----:B------:R-:W-:Y:S05]  /*06d0*/  EXIT ;  /* 0x000000000000794d */ /* 0x000fea0003800000 */
.L_x_0:
[----:B------:R-:W-:-:S00]  /*06e0*/  BRA `(.L_x_0) ;  /* 0xfffffffc00fc7947 */ /* 0x000fc0000383ffff */
[----:B------:R-:W-:-:S00]  /*06f0*/  NOP ;  /* 0x0000000000007918 */ /* 0x000fc00000000000 */
        /* <DEDUP_REMOVED lines=8> */
.L_x_1:


//--------------------- .nv.shared.reserved.0     --------------------------
	.section	.nv.shared.reserved.0,"aw",@nobits
	.weak		__nv_reservedSMEM_offset_0_alias
	.size		__nv_reservedSMEM_offset_0_alias, 0, 64
	.other		__nv_reservedSMEM_offset_0_alias,@"STO_CUDA_RESERVED_SHARED STV_DEFAULT"
__nv_reservedSMEM_offset_0_alias:
	.zero		0
	.zero		64


//--------------------- .nv.constant0.default_function_kernel --------------------------
	.section	.nv.constant0.default_function_kernel,"a",@progbits
	.sectionflags	@""
	.align	4
.nv.constant0.default_function_kernel:
	.zero		912


//--------------------- SYMBOLS --------------------------

	.type		.nv.reservedSmem.offset0,@object
	.size		.nv.reservedSmem.offset0,0x4
